	.headerflags	@"EF_CUDA_TEXMODE_UNIFIED EF_CUDA_64BIT_ADDRESS EF_CUDA_ACCELERATORS EF_CUDA_SM90 EF_CUDA_VIRTUAL_SM(EF_CUDA_SM90)"
	.elftype	@"ET_EXEC"


//--------------------- .nv.info                  --------------------------
	.section	.nv.info,"",@"SHT_CUDA_INFO"
	.align	4


	//----- nvinfo : EIATTR_REGCOUNT
	.align		4
        /*0000*/ 	.byte	0x04, 0x2f
        /*0002*/ 	.short	(.L_1 - .L_0)
	.align		4
.L_0:
        /*0004*/ 	.word	index@(triton_poi_fused_max_unpool2d_11)
        /*0008*/ 	.word	0x00000008


	//----- nvinfo : EIATTR_MIN_STACK_SIZE
	.align		4
.L_1:
        /*000c*/ 	.byte	0x04, 0x12
        /*000e*/ 	.short	(.L_3 - .L_2)
	.align		4
.L_2:
        /*0010*/ 	.word	index@(triton_poi_fused_max_unpool2d_11)
        /*0014*/ 	.word	0x00000000


	//----- nvinfo : EIATTR_FRAME_SIZE
	.align		4
.L_3:
        /*0018*/ 	.byte	0x04, 0x11
        /*001a*/ 	.short	(.L_5 - .L_4)
	.align		4
.L_4:
        /*001c*/ 	.word	index@(triton_poi_fused_max_unpool2d_11)
        /*0020*/ 	.word	0x00000000


	//----- nvinfo : EIATTR_MIN_STACK_SIZE
	.align		4
.L_5:
        /*0024*/ 	.byte	0x04, 0x12
        /*0026*/ 	.short	(.L_7 - .L_6)
	.align		4
.L_6:
        /*0028*/ 	.word	index@(triton_poi_fused_max_unpool2d_11)
        /*002c*/ 	.word	0x00000000
.L_7:


//--------------------- .nv.info.triton_poi_fused_max_unpool2d_11 --------------------------
	.section	.nv.info.triton_poi_fused_max_unpool2d_11,"",@"SHT_CUDA_INFO"
	.sectionflags	@""
	.align	4


	//----- nvinfo : EIATTR_CUDA_API_VERSION
	.align		4
        /*0000*/ 	.byte	0x04, 0x37
        /*0002*/ 	.short	(.L_9 - .L_8)
.L_8:
        /*0004*/ 	.word	0x0000007c


	//----- nvinfo : EIATTR_KPARAM_INFO
	.align		4
.L_9:
        /*0008*/ 	.byte	0x04, 0x17
        /*000a*/ 	.short	(.L_11 - .L_10)
.L_10:
        /*000c*/ 	.word	0x00000000
        /*0010*/ 	.short	0x0001
        /*0012*/ 	.short	0x0008
        /*0014*/ 	.byte	0x00, 0xf0, 0x11, 0x00


	//----- nvinfo : EIATTR_KPARAM_INFO
	.align		4
.L_11:
        /*0018*/ 	.byte	0x04, 0x17
        /*001a*/ 	.short	(.L_13 - .L_12)
.L_12:
        /*001c*/ 	.word	0x00000000
        /*0020*/ 	.short	0x0000
        /*0022*/ 	.short	0x0000
        /*0024*/ 	.byte	0x00, 0xf4, 0x21, 0x00


	//----- nvinfo : EIATTR_SPARSE_MMA_MASK
	.align		4
.L_13:
        /*0028*/ 	.byte	0x03, 0x50
        /*002a*/ 	.short	0x0000


	//----- nvinfo : EIATTR_MAXREG_COUNT
	.align		4
        /*002c*/ 	.byte	0x03, 0x1b
        /*002e*/ 	.short	0x00ff


	//----- nvinfo : EIATTR_EXIT_INSTR_OFFSETS
	.align		4
        /*0030*/ 	.byte	0x04, 0x1c
        /*0032*/ 	.short	(.L_15 - .L_14)


	//   ....[0]....
.L_14:
        /*0034*/ 	.word	0x000000a0


	//----- nvinfo : EIATTR_REQNTID
	.align		4
.L_15:
        /*0038*/ 	.byte	0x04, 0x10
        /*003a*/ 	.short	(.L_17 - .L_16)
.L_16:
        /*003c*/ 	.word	0x00000100
        /*0040*/ 	.word	0x00000001
        /*0044*/ 	.word	0x00000001


	//----- nvinfo : EIATTR_CBANK_PARAM_SIZE
	.align		4
.L_17:
        /*0048*/ 	.byte	0x03, 0x19
        /*004a*/ 	.short	0x000c


	//----- nvinfo : EIATTR_PARAM_CBANK
	.align		4
        /*004c*/ 	.byte	0x04, 0x0a
        /*004e*/ 	.short	(.L_19 - .L_18)
	.align		4
.L_18:
        /*0050*/ 	.word	index@(.nv.constant0.triton_poi_fused_max_unpool2d_11)
        /*0054*/ 	.short	0x0210
        /*0056*/ 	.short	0x000c


	//----- nvinfo : EIATTR_SW_WAR
	.align		4
.L_19:
        /*0058*/ 	.byte	0x04, 0x36
        /*005a*/ 	.short	(.L_21 - .L_20)
.L_20:
        /*005c*/ 	.word	0x00000008
.L_21:


//--------------------- .nv.callgraph             --------------------------
	.section	.nv.callgraph,"",@"SHT_CUDA_CALLGRAPH"
	.align	4
	.sectionentsize	8
	.align		4
        /*0000*/ 	.word	0x00000000
	.align		4
        /*0004*/ 	.word	0xffffffff
	.align		4
        /*0008*/ 	.word	0x00000000
	.align		4
        /*000c*/ 	.word	0xfffffffe
	.align		4
        /*0010*/ 	.word	0x00000000
	.align		4
        /*0014*/ 	.word	0xfffffffd
	.align		4
        /*0018*/ 	.word	0x00000000
	.align		4
        /*001c*/ 	.word	0xfffffffc


//--------------------- .text.triton_poi_fused_max_unpool2d_11 --------------------------
	.section	.text.triton_poi_fused_max_unpool2d_11,"ax",@progbits
	.align	128
        .global         triton_poi_fused_max_unpool2d_11
        .type           triton_poi_fused_max_unpool2d_11,@function
        .size           triton_poi_fused_max_unpool2d_11,(.L_x_1 - triton_poi_fused_max_unpool2d_11)
        .other          triton_poi_fused_max_unpool2d_11,@"STO_CUDA_ENTRY STV_DEFAULT"
triton_poi_fused_max_unpool2d_11:
.text.triton_poi_fused_max_unpool2d_11:
[----:B------:R-:W-:Y:S01]  /*0000*/  LDC R1, c[0x0][0x28] ;  /* 0x00000a00ff017b82 */ /* 0x000fe20000000800 */
[----:B------:R-:W1:Y:S07]  /*0010*/  S2R R0, SR_TID.X ;  /* 0x0000000000007919 */ /* 0x000e6e0000002100 */
[----:B------:R-:W2:Y:S01]  /*0020*/  LDC.64 R2, c[0x0][0x210] ;  /* 0x00008400ff027b82 */ /* 0x000ea20000000a00 */
[----:B------:R-:W-:Y:S01]  /*0030*/  ULDC.64 UR4, c[0x0][0x208] ;  /* 0x0000820000047ab9 */ /* 0x000fe20000000a00 */
[----:B------:R-:W3:Y:S01]  /*0040*/  S2R R5, SR_CTAID.X ;  /* 0x0000000000057919 */ /* 0x000ee20000002500 */
[----:B-1----:R-:W-:-:S04]  /*0050*/  SHF.L.U32 R0, R0, 0x1, RZ ;  /* 0x0000000100007819 */ /* 0x002fc800000006ff */
[----:B------:R-:W-:-:S04]  /*0060*/  LOP3.LUT R0, R0, 0x1fe, RZ, 0xc0, !PT ;  /* 0x000001fe00007812 */ /* 0x000fc800078ec0ff */
[----:B---3--:R-:W-:-:S05]  /*0070*/  LEA R5, R5, R0, 0x9 ;  /* 0x0000000005057211 */ /* 0x008fca00078e48ff */
[----:B--2---:R-:W-:-:S05]  /*0080*/  IMAD.WIDE R2, R5, 0x4, R2 ;  /* 0x0000000405027825 */ /* 0x004fca00078e0202 */
[----:B------:R-:W-:Y:S01]  /*0090*/  STG.E.64 desc[UR4][R2.64], RZ ;  /* 0x000000ff02007986 */ /* 0x000fe2000c101b04 */
[----:B------:R-:W-:Y:S05]  /*00a0*/  EXIT ;  /* 0x000000000000794d */ /* 0x000fea0003800000 */
.L_x_0:
[----:B------:R-:W-:-:S00]  /*00b0*/  BRA `(.L_x_0) ;  /* 0xfffffffc00fc7947 */ /* 0x000fc0000383ffff */
[----:B------:R-:W-:-:S00]  /*00c0*/  NOP ;  /* 0x0000000000007918 */ /* 0x000fc00000000000 */
        /* <DEDUP_REMOVED lines=11> */
.L_x_1:


//--------------------- .nv.constant0.triton_poi_fused_max_unpool2d_11 --------------------------
	.section	.nv.constant0.triton_poi_fused_max_unpool2d_11,"a",@progbits
	.sectionflags	@""
	.align	4
.nv.constant0.triton_poi_fused_max_unpool2d_11:
	.zero		540
